//
// Generated by NVIDIA NVVM Compiler
//
// Compiler Build ID: CL-36424714
// Cuda compilation tools, release 13.0, V13.0.88
// Based on NVVM 20.0.0
//

.version 9.0
.target sm_100
.address_size 64

	// .globl	_Z4sum_iPdS_
.extern .shared .align 16 .b8 buffer[];

.visible .entry _Z4sum_iPdS_(
	.param .u32 _Z4sum_iPdS__param_0,
	.param .u64 .ptr .align 1 _Z4sum_iPdS__param_1,
	.param .u64 .ptr .align 1 _Z4sum_iPdS__param_2
)
{
	.reg .pred 	%p<11>;
	.reg .b32 	%r<39>;
	.reg .b64 	%rd<15>;
	.reg .b64 	%fd<29>;

	ld.param.u32 	%r18, [_Z4sum_iPdS__param_0];
	ld.param.u64 	%rd3, [_Z4sum_iPdS__param_1];
	ld.param.u64 	%rd2, [_Z4sum_iPdS__param_2];
	cvta.to.global.u64 	%rd1, %rd3;
	mov.u32 	%r1, %tid.x;
	mov.u32 	%r2, %ctaid.x;
	mov.u32 	%r38, %ntid.x;
	mad.lo.s32 	%r36, %r2, %r38, %r1;
	mov.u32 	%r19, %nctaid.x;
	mul.lo.s32 	%r5, %r19, %r38;
	setp.ge.s32 	%p1, %r36, %r18;
	mov.f64 	%fd28, 0d0000000000000000;
	@%p1 bra 	$L__BB0_7;
	add.s32 	%r20, %r36, %r5;
	max.s32 	%r21, %r18, %r20;
	setp.lt.s32 	%p2, %r20, %r18;
	selp.u32 	%r22, 1, 0, %p2;
	add.s32 	%r23, %r20, %r22;
	sub.s32 	%r24, %r21, %r23;
	div.u32 	%r25, %r24, %r5;
	add.s32 	%r6, %r25, %r22;
	and.b32  	%r26, %r6, 3;
	setp.eq.s32 	%p3, %r26, 3;
	mov.f64 	%fd28, 0d0000000000000000;
	@%p3 bra 	$L__BB0_4;
	add.s32 	%r27, %r6, 1;
	and.b32  	%r28, %r27, 3;
	neg.s32 	%r34, %r28;
	mov.f64 	%fd28, 0d0000000000000000;
$L__BB0_3:
	.pragma "nounroll";
	mul.wide.s32 	%rd4, %r36, 8;
	add.s64 	%rd5, %rd1, %rd4;
	ld.global.f64 	%fd12, [%rd5];
	add.f64 	%fd28, %fd28, %fd12;
	add.s32 	%r36, %r36, %r5;
	add.s32 	%r34, %r34, 1;
	setp.ne.s32 	%p4, %r34, 0;
	@%p4 bra 	$L__BB0_3;
$L__BB0_4:
	setp.lt.u32 	%p5, %r6, 3;
	@%p5 bra 	$L__BB0_7;
	mul.wide.s32 	%rd8, %r5, 8;
	shl.b32 	%r29, %r5, 2;
$L__BB0_6:
	mul.wide.s32 	%rd6, %r36, 8;
	add.s64 	%rd7, %rd1, %rd6;
	ld.global.f64 	%fd13, [%rd7];
	add.f64 	%fd14, %fd28, %fd13;
	add.s64 	%rd9, %rd7, %rd8;
	ld.global.f64 	%fd15, [%rd9];
	add.f64 	%fd16, %fd14, %fd15;
	add.s64 	%rd10, %rd9, %rd8;
	ld.global.f64 	%fd17, [%rd10];
	add.f64 	%fd18, %fd16, %fd17;
	add.s64 	%rd11, %rd10, %rd8;
	ld.global.f64 	%fd19, [%rd11];
	add.f64 	%fd28, %fd18, %fd19;
	add.s32 	%r36, %r29, %r36;
	setp.lt.s32 	%p6, %r36, %r18;
	@%p6 bra 	$L__BB0_6;
$L__BB0_7:
	shl.b32 	%r30, %r1, 3;
	mov.u32 	%r31, buffer;
	add.s32 	%r15, %r31, %r30;
	st.shared.f64 	[%r15], %fd28;
	bar.sync 	0;
	setp.lt.u32 	%p7, %r38, 2;
	@%p7 bra 	$L__BB0_11;
$L__BB0_8:
	shr.u32 	%r17, %r38, 1;
	setp.ge.u32 	%p8, %r1, %r17;
	@%p8 bra 	$L__BB0_10;
	shl.b32 	%r32, %r17, 3;
	add.s32 	%r33, %r15, %r32;
	ld.shared.f64 	%fd20, [%r33];
	ld.shared.f64 	%fd21, [%r15];
	add.f64 	%fd22, %fd20, %fd21;
	st.shared.f64 	[%r15], %fd22;
$L__BB0_10:
	bar.sync 	0;
	setp.gt.u32 	%p9, %r38, 3;
	mov.u32 	%r38, %r17;
	@%p9 bra 	$L__BB0_8;
$L__BB0_11:
	setp.ne.s32 	%p10, %r1, 0;
	@%p10 bra 	$L__BB0_13;
	ld.shared.f64 	%fd23, [buffer];
	cvta.to.global.u64 	%rd12, %rd2;
	mul.wide.u32 	%rd13, %r2, 8;
	add.s64 	%rd14, %rd12, %rd13;
	st.global.f64 	[%rd14], %fd23;
$L__BB0_13:
	ret;

}


// ===== COMPILED SASS (sm_100) =====

	.target	sm_100

	.elftype	@"ET_EXEC"


//--------------------- .note.nv.tkinfo           --------------------------
	.section	.note.nv.tkinfo,"",@"SHT_NOTE"
	.sectionflags	@"SHF_NOTE_NV_TKINFO"
	.tkinfo
        /*0018*/ 	.word	0x00000002
        /*0030*/ 	.string	""
        /*0030*/ 	.string	"ptxas"
        /*0030*/ 	.string	"Cuda compilation tools, release 13.0, V13.0.88"
        /*0030*/ 	.string	"Build cuda_13.0.r13.0/compiler.36424714_0"
        /*0030*/ 	.string	"-arch sm_100 -m 64 "



//--------------------- .note.nv.cuinfo           --------------------------
	.section	.note.nv.cuinfo,"",@"SHT_NOTE"
	.sectionflags	@"SHF_NOTE_NV_CUINFO"
        /*0018*/ 	.short	0x0002
        /*001a*/ 	.short	0x0064
        /*001c*/ 	.short	0x0082
	.zero		2


//--------------------- .nv.info                  --------------------------
	.section	.nv.info,"",@"SHT_CUDA_INFO"
	.align	4


	//----- nvinfo : EIATTR_REGCOUNT
	.align		4
        /*0000*/ 	.byte	0x04, 0x2f
        /*0002*/ 	.short	(.L_1 - .L_0)
	.align		4
.L_0:
        /*0004*/ 	.word	index@(_Z4sum_iPdS_)
        /*0008*/ 	.word	0x00000018


	//----- nvinfo : EIATTR_FRAME_SIZE
	.align		4
.L_1:
        /*000c*/ 	.byte	0x04, 0x11
        /*000e*/ 	.short	(.L_3 - .L_2)
	.align		4
.L_2:
        /*0010*/ 	.word	index@(_Z4sum_iPdS_)
        /*0014*/ 	.word	0x00000000


	//----- nvinfo : EIATTR_MIN_STACK_SIZE
	.align		4
.L_3:
        /*0018*/ 	.byte	0x04, 0x12
        /*001a*/ 	.short	(.L_5 - .L_4)
	.align		4
.L_4:
        /*001c*/ 	.word	index@(_Z4sum_iPdS_)
        /*0020*/ 	.word	0x00000000
.L_5:


//--------------------- .nv.compat                --------------------------
	.section	.nv.compat,"",@"SHT_CUDA_COMPAT_INFO"
	.align	4
        /*0000*/ 	.byte	0x02, 0x09, 0x00, 0x00, 0x02, 0x02, 0x01, 0x00, 0x02, 0x05, 0x05, 0x00, 0x03, 0x07, 0x01, 0x01
        /*0010*/ 	.byte	0x02, 0x03, 0x00, 0x00, 0x02, 0x06, 0x01, 0x00, 0x04, 0x0b, 0x08, 0x00, 0x01, 0x00, 0x00, 0x00
        /*0020*/ 	.byte	0x00, 0x00, 0x00, 0x00


//--------------------- .nv.info._Z4sum_iPdS_     --------------------------
	.section	.nv.info._Z4sum_iPdS_,"",@"SHT_CUDA_INFO"
	.sectionflags	@""
	.align	4


	//----- nvinfo : EIATTR_CUDA_API_VERSION
	.align		4
        /*0000*/ 	.byte	0x04, 0x37
        /*0002*/ 	.short	(.L_7 - .L_6)
.L_6:
        /*0004*/ 	.word	0x00000082


	//----- nvinfo : EIATTR_KPARAM_INFO
	.align		4
.L_7:
        /*0008*/ 	.byte	0x04, 0x17
        /*000a*/ 	.short	(.L_9 - .L_8)
.L_8:
        /*000c*/ 	.word	0x00000000
        /*0010*/ 	.short	0x0002
        /*0012*/ 	.short	0x0010
        /*0014*/ 	.byte	0x00, 0xf5, 0x21, 0x00


	//----- nvinfo : EIATTR_KPARAM_INFO
	.align		4
.L_9:
        /*0018*/ 	.byte	0x04, 0x17
        /*001a*/ 	.short	(.L_11 - .L_10)
.L_10:
        /*001c*/ 	.word	0x00000000
        /*0020*/ 	.short	0x0001
        /*0022*/ 	.short	0x0008
        /*0024*/ 	.byte	0x00, 0xf5, 0x21, 0x00


	//----- nvinfo : EIATTR_KPARAM_INFO
	.align		4
.L_11:
        /*0028*/ 	.byte	0x04, 0x17
        /*002a*/ 	.short	(.L_13 - .L_12)
.L_12:
        /*002c*/ 	.word	0x00000000
        /*0030*/ 	.short	0x0000
        /*0032*/ 	.short	0x0000
        /*0034*/ 	.byte	0x00, 0xf0, 0x11, 0x00


	//----- nvinfo : EIATTR_SPARSE_MMA_MASK
	.align		4
.L_13:
        /*0038*/ 	.byte	0x03, 0x50
        /*003a*/ 	.short	0x0000


	//----- nvinfo : EIATTR_MAXREG_COUNT
	.align		4
        /*003c*/ 	.byte	0x03, 0x1b
        /*003e*/ 	.short	0x00ff


	//----- nvinfo : EIATTR_NUM_BARRIERS
	.align		4
        /*0040*/ 	.byte	0x02, 0x4c
        /*0042*/ 	.byte	0x01
	.zero		1


	//----- nvinfo : EIATTR_MERCURY_ISA_VERSION
	.align		4
        /*0044*/ 	.byte	0x03, 0x5f
        /*0046*/ 	.short	0x0101


	//----- nvinfo : EIATTR_VRC_CTA_INIT_COUNT
	.align		4
        /*0048*/ 	.byte	0x02, 0x4a
	.zero		1
	.zero		1


	//----- nvinfo : EIATTR_EXIT_INSTR_OFFSETS
	.align		4
        /*004c*/ 	.byte	0x04, 0x1c
        /*004e*/ 	.short	(.L_15 - .L_14)


	//   ....[0]....
.L_14:
        /*0050*/ 	.word	0x000005f0


	//   ....[1]....
        /*0054*/ 	.word	0x00000670


	//----- nvinfo : EIATTR_CRS_STACK_SIZE
	.align		4
.L_15:
        /*0058*/ 	.byte	0x04, 0x1e
        /*005a*/ 	.short	(.L_17 - .L_16)
.L_16:
        /*005c*/ 	.word	0x00000000


	//----- nvinfo : EIATTR_CBANK_PARAM_SIZE
	.align		4
.L_17:
        /*0060*/ 	.byte	0x03, 0x19
        /*0062*/ 	.short	0x0018


	//----- nvinfo : EIATTR_PARAM_CBANK
	.align		4
        /*0064*/ 	.byte	0x04, 0x0a
        /*0066*/ 	.short	(.L_19 - .L_18)
	.align		4
.L_18:
        /*0068*/ 	.word	index@(.nv.constant0._Z4sum_iPdS_)
        /*006c*/ 	.short	0x0380
        /*006e*/ 	.short	0x0018


	//----- nvinfo : EIATTR_SW_WAR
	.align		4
.L_19:
        /*0070*/ 	.byte	0x04, 0x36
        /*0072*/ 	.short	(.L_21 - .L_20)
.L_20:
        /*0074*/ 	.word	0x00000008
.L_21:


//--------------------- .nv.callgraph             --------------------------
	.section	.nv.callgraph,"",@"SHT_CUDA_CALLGRAPH"
	.align	4
	.sectionentsize	8
	.align		4
        /*0000*/ 	.word	0x00000000
	.align		4
        /*0004*/ 	.word	0xffffffff
	.align		4
        /*0008*/ 	.word	0x00000000
	.align		4
        /*000c*/ 	.word	0xfffffffe
	.align		4
        /*0010*/ 	.word	0x00000000
	.align		4
        /*0014*/ 	.word	0xfffffffd
	.align		4
        /*0018*/ 	.word	0x00000000
	.align		4
        /*001c*/ 	.word	0xfffffffc


//--------------------- .text._Z4sum_iPdS_        --------------------------
	.section	.text._Z4sum_iPdS_,"ax",@progbits
	.align	128
        .global         _Z4sum_iPdS_
        .type           _Z4sum_iPdS_,@function
        .size           _Z4sum_iPdS_,(.L_x_9 - _Z4sum_iPdS_)
        .other          _Z4sum_iPdS_,@"STO_CUDA_ENTRY STV_DEFAULT"
_Z4sum_iPdS_:
.text._Z4sum_iPdS_:
[----:B------:R-:W-:Y:S01]  /*0000*/  LDC R1, c[0x0][0x37c] ;  /* 0x0000df00ff017b82 */ /* 0x000fe20000000800 */
[----:B------:R-:W0:Y:S01]  /*0010*/  S2R R2, SR_TID.X ;  /* 0x0000000000027919 */ /* 0x000e220000002100 */
[----:B------:R-:W1:Y:S06]  /*0020*/  LDCU UR4, c[0x0][0x360] ;  /* 0x00006c00ff0477ac */ /* 0x000e6c0008000800 */
[----:B------:R-:W2:Y:S01]  /*0030*/  LDC R5, c[0x0][0x370] ;  /* 0x0000dc00ff057b82 */ /* 0x000ea20000000800 */
[----:B------:R-:W-:Y:S01]  /*0040*/  BSSY.RECONVERGENT B0, `(.L_x_0) ;  /* 0x0000046000007945 */ /* 0x000fe20003800200 */
[----:B------:R-:W0:Y:S01]  /*0050*/  S2R R3, SR_CTAID.X ;  /* 0x0000000000037919 */ /* 0x000e220000002500 */
[----:B------:R-:W3:Y:S01]  /*0060*/  LDCU UR5, c[0x0][0x380] ;  /* 0x00007000ff0577ac */ /* 0x000ee20008000800 */
[----:B------:R-:W-:Y:S01]  /*0070*/  CS2R R6, SRZ ;  /* 0x0000000000067805 */ /* 0x000fe2000001ff00 */
[----:B------:R-:W4:Y:S01]  /*0080*/  LDCU.64 UR6, c[0x0][0x358] ;  /* 0x00006b00ff0677ac */ /* 0x000f220008000a00 */
[----:B-1----:R-:W-:-:S02]  /*0090*/  IMAD.U32 R4, RZ, RZ, UR4 ;  /* 0x00000004ff047e24 */ /* 0x002fc4000f8e00ff */
[----:B--2---:R-:W-:Y:S02]  /*00a0*/  IMAD R5, R5, UR4, RZ ;  /* 0x0000000405057c24 */ /* 0x004fe4000f8e02ff */
[----:B0-----:R-:W-:-:S05]  /*00b0*/  IMAD R0, R3, UR4, R2 ;  /* 0x0000000403007c24 */ /* 0x001fca000f8e0202 */
[----:B---3--:R-:W-:-:S13]  /*00c0*/  ISETP.GE.AND P0, PT, R0, UR5, PT ;  /* 0x0000000500007c0c */ /* 0x008fda000bf06270 */
[----:B----4-:R-:W-:Y:S05]  /*00d0*/  @P0 BRA `(.L_x_1) ;  /* 0x0000000000f00947 */ /* 0x010fea0003800000 */
[----:B------:R-:W0:Y:S01]  /*00e0*/  I2F.U32.RP R11, R5 ;  /* 0x00000005000b7306 */ /* 0x000e220000209000 */
[C---:B------:R-:W-:Y:S01]  /*00f0*/  IMAD.IADD R8, R5.reuse, 0x1, R0 ;  /* 0x0000000105087824 */ /* 0x040fe200078e0200 */
[----:B------:R-:W-:Y:S01]  /*0100*/  ISETP.NE.U32.AND P2, PT, R5, RZ, PT ;  /* 0x000000ff0500720c */ /* 0x000fe20003f45070 */
[----:B------:R-:W-:Y:S01]  /*0110*/  IMAD.MOV R13, RZ, RZ, -R5 ;  /* 0x000000ffff0d7224 */ /* 0x000fe200078e0a05 */
[----:B------:R-:W-:Y:S02]  /*0120*/  BSSY.RECONVERGENT B1, `(.L_x_2) ;  /* 0x0000026000017945 */ /* 0x000fe40003800200 */
[C---:B------:R-:W-:Y:S02]  /*0130*/  ISETP.GE.AND P0, PT, R8.reuse, UR5, PT ;  /* 0x0000000508007c0c */ /* 0x040fe4000bf06270 */
[----:B------:R-:W-:Y:S02]  /*0140*/  VIMNMX R9, PT, PT, R8, UR5, !PT ;  /* 0x0000000508097c48 */ /* 0x000fe4000ffe0100 */
[----:B------:R-:W-:-:S04]  /*0150*/  SEL R10, RZ, 0x1, P0 ;  /* 0x00000001ff0a7807 */ /* 0x000fc80000000000 */
[----:B------:R-:W-:Y:S01]  /*0160*/  IADD3 R8, PT, PT, R9, -R8, -R10 ;  /* 0x8000000809087210 */ /* 0x000fe20007ffe80a */
[----:B0-----:R-:W0:Y:S02]  /*0170*/  MUFU.RCP R11, R11 ;  /* 0x0000000b000b7308 */ /* 0x001e240000001000 */
[----:B0-----:R-:W-:-:S06]  /*0180*/  VIADD R6, R11, 0xffffffe ;  /* 0x0ffffffe0b067836 */ /* 0x001fcc0000000000 */
[----:B------:R0:W1:Y:S02]  /*0190*/  F2I.FTZ.U32.TRUNC.NTZ R7, R6 ;  /* 0x0000000600077305 */ /* 0x000064000021f000 */
[----:B0-----:R-:W-:Y:S02]  /*01a0*/  HFMA2 R6, -RZ, RZ, 0, 0 ;  /* 0x00000000ff067431 */ /* 0x001fe400000001ff */
[----:B-1----:R-:W-:-:S04]  /*01b0*/  IMAD R13, R13, R7, RZ ;  /* 0x000000070d0d7224 */ /* 0x002fc800078e02ff */
[----:B------:R-:W-:-:S06]  /*01c0*/  IMAD.HI.U32 R7, R7, R13, R6 ;  /* 0x0000000d07077227 */ /* 0x000fcc00078e0006 */
[----:B------:R-:W-:-:S04]  /*01d0*/  IMAD.HI.U32 R7, R7, R8, RZ ;  /* 0x0000000807077227 */ /* 0x000fc800078e00ff */
[----:B------:R-:W-:-:S04]  /*01e0*/  IMAD.MOV R6, RZ, RZ, -R7 ;  /* 0x000000ffff067224 */ /* 0x000fc800078e0a07 */
[----:B------:R-:W-:-:S05]  /*01f0*/  IMAD R8, R5, R6, R8 ;  /* 0x0000000605087224 */ /* 0x000fca00078e0208 */
[----:B------:R-:W-:-:S13]  /*0200*/  ISETP.GE.U32.AND P0, PT, R8, R5, PT ;  /* 0x000000050800720c */ /* 0x000fda0003f06070 */
[----:B------:R-:W-:Y:S02]  /*0210*/  @P0 IMAD.IADD R8, R8, 0x1, -R5 ;  /* 0x0000000108080824 */ /* 0x000fe400078e0a05 */
[----:B------:R-:W-:-:S03]  /*0220*/  @P0 VIADD R7, R7, 0x1 ;  /* 0x0000000107070836 */ /* 0x000fc60000000000 */
[----:B------:R-:W-:-:S13]  /*0230*/  ISETP.GE.U32.AND P1, PT, R8, R5, PT ;  /* 0x000000050800720c */ /* 0x000fda0003f26070 */
[----:B------:R-:W-:Y:S02]  /*0240*/  @P1 IADD3 R7, PT, PT, R7, 0x1, RZ ;  /* 0x0000000107071810 */ /* 0x000fe40007ffe0ff */
[----:B------:R-:W-:-:S05]  /*0250*/  @!P2 LOP3.LUT R7, RZ, R5, RZ, 0x33, !PT ;  /* 0x00000005ff07a212 */ /* 0x000fca00078e33ff */
[----:B------:R-:W-:-:S05]  /*0260*/  IMAD.IADD R8, R10, 0x1, R7 ;  /* 0x000000010a087824 */ /* 0x000fca00078e0207 */
[C---:B------:R-:W-:Y:S02]  /*0270*/  LOP3.LUT R6, R8.reuse, 0x3, RZ, 0xc0, !PT ;  /* 0x0000000308067812 */ /* 0x040fe400078ec0ff */
[----:B------:R-:W-:Y:S02]  /*0280*/  ISETP.GE.U32.AND P1, PT, R8, 0x3, PT ;  /* 0x000000030800780c */ /* 0x000fe40003f26070 */
[----:B------:R-:W-:Y:S02]  /*0290*/  ISETP.NE.AND P0, PT, R6, 0x3, PT ;  /* 0x000000030600780c */ /* 0x000fe40003f05270 */
[----:B------:R-:W-:-:S11]  /*02a0*/  CS2R R6, SRZ ;  /* 0x0000000000067805 */ /* 0x000fd6000001ff00 */
[----:B------:R-:W-:Y:S05]  /*02b0*/  @!P0 BRA `(.L_x_3) ;  /* 0x0000000000308947 */ /* 0x000fea0003800000 */
[----:B------:R-:W0:Y:S01]  /*02c0*/  LDC.64 R10, c[0x0][0x388] ;  /* 0x0000e200ff0a7b82 */ /* 0x000e220000000a00 */
[----:B------:R-:W-:-:S05]  /*02d0*/  VIADD R6, R8, 0x1 ;  /* 0x0000000108067836 */ /* 0x000fca0000000000 */
[----:B------:R-:W-:Y:S02]  /*02e0*/  LOP3.LUT R8, R6, 0x3, RZ, 0xc0, !PT ;  /* 0x0000000306087812 */ /* 0x000fe400078ec0ff */
[----:B------:R-:W-:-:S03]  /*02f0*/  CS2R R6, SRZ ;  /* 0x0000000000067805 */ /* 0x000fc6000001ff00 */
[----:B------:R-:W-:-:S07]  /*0300*/  IMAD.MOV R12, RZ, RZ, -R8 ;  /* 0x000000ffff0c7224 */ /* 0x000fce00078e0a08 */
.L_x_4:
[----:B0-----:R-:W-:-:S06]  /*0310*/  IMAD.WIDE R8, R0, 0x8, R10 ;  /* 0x0000000800087825 */ /* 0x001fcc00078e020a */
[----:B------:R-:W2:Y:S01]  /*0320*/  LDG.E.64 R8, desc[UR6][R8.64] ;  /* 0x0000000608087981 */ /* 0x000ea2000c1e1b00 */
[----:B------:R-:W-:Y:S01]  /*0330*/  IADD3 R12, PT, PT, R12, 0x1, RZ ;  /* 0x000000010c0c7810 */ /* 0x000fe20007ffe0ff */
[----:B------:R-:W-:-:S03]  /*0340*/  IMAD.IADD R0, R5, 0x1, R0 ;  /* 0x0000000105007824 */ /* 0x000fc600078e0200 */
[----:B------:R-:W-:Y:S01]  /*0350*/  ISETP.NE.AND P0, PT, R12, RZ, PT ;  /* 0x000000ff0c00720c */ /* 0x000fe20003f05270 */
[----:B--2---:R-:W-:-:S12]  /*0360*/  DADD R6, R8, R6 ;  /* 0x0000000008067229 */ /* 0x004fd80000000006 */
[----:B------:R-:W-:Y:S05]  /*0370*/  @P0 BRA `(.L_x_4) ;  /* 0xfffffffc00e40947 */ /* 0x000fea000383ffff */
.L_x_3:
[----:B------:R-:W-:Y:S05]  /*0380*/  BSYNC.RECONVERGENT B1 ;  /* 0x0000000000017941 */ /* 0x000fea0003800200 */
.L_x_2:
[----:B------:R-:W-:Y:S05]  /*0390*/  @!P1 BRA `(.L_x_1) ;  /* 0x0000000000409947 */ /* 0x000fea0003800000 */
.L_x_5:
[----:B------:R-:W0:Y:S02]  /*03a0*/  LDC.64 R8, c[0x0][0x388] ;  /* 0x0000e200ff087b82 */ /* 0x000e240000000a00 */
[----:B0-----:R-:W-:-:S05]  /*03b0*/  IMAD.WIDE R20, R0, 0x8, R8 ;  /* 0x0000000800147825 */ /* 0x001fca00078e0208 */
[----:B------:R-:W2:Y:S01]  /*03c0*/  LDG.E.64 R8, desc[UR6][R20.64] ;  /* 0x0000000614087981 */ /* 0x000ea2000c1e1b00 */
[----:B------:R-:W-:-:S05]  /*03d0*/  IMAD.WIDE R10, R5, 0x8, R20 ;  /* 0x00000008050a7825 */ /* 0x000fca00078e0214 */
[----:B------:R-:W3:Y:S01]  /*03e0*/  LDG.E.64 R12, desc[UR6][R10.64] ;  /* 0x000000060a0c7981 */ /* 0x000ee2000c1e1b00 */
[----:B------:R-:W-:-:S05]  /*03f0*/  IMAD.WIDE R14, R5, 0x8, R10 ;  /* 0x00000008050e7825 */ /* 0x000fca00078e020a */
[----:B------:R-:W4:Y:S01]  /*0400*/  LDG.E.64 R16, desc[UR6][R14.64] ;  /* 0x000000060e107981 */ /* 0x000f22000c1e1b00 */
[----:B------:R-:W-:-:S06]  /*0410*/  IMAD.WIDE R18, R5, 0x8, R14 ;  /* 0x0000000805127825 */ /* 0x000fcc00078e020e */
[----:B------:R-:W5:Y:S01]  /*0420*/  LDG.E.64 R18, desc[UR6][R18.64] ;  /* 0x0000000612127981 */ /* 0x000f62000c1e1b00 */
[----:B------:R-:W-:-:S05]  /*0430*/  IMAD R0, R5, 0x4, R0 ;  /* 0x0000000405007824 */ /* 0x000fca00078e0200 */
[----:B------:R-:W-:Y:S01]  /*0440*/  ISETP.GE.AND P0, PT, R0, UR5, PT ;  /* 0x0000000500007c0c */ /* 0x000fe2000bf06270 */
[----:B--2---:R-:W-:-:S08]  /*0450*/  DADD R8, R8, R6 ;  /* 0x0000000008087229 */ /* 0x004fd00000000006 */
[----:B---3--:R-:W-:-:S08]  /*0460*/  DADD R8, R8, R12 ;  /* 0x0000000008087229 */ /* 0x008fd0000000000c */
[----:B----4-:R-:W-:-:S08]  /*0470*/  DADD R8, R8, R16 ;  /* 0x0000000008087229 */ /* 0x010fd00000000010 */
[----:B-----5:R-:W-:Y:S01]  /*0480*/  DADD R6, R8, R18 ;  /* 0x0000000008067229 */ /* 0x020fe20000000012 */
[----:B------:R-:W-:Y:S10]  /*0490*/  @!P0 BRA `(.L_x_5) ;  /* 0xfffffffc00c08947 */ /* 0x000ff4000383ffff */
.L_x_1:
[----:B------:R-:W-:Y:S05]  /*04a0*/  BSYNC.RECONVERGENT B0 ;  /* 0x0000000000007941 */ /* 0x000fea0003800200 */
.L_x_0:
[----:B------:R-:W0:Y:S01]  /*04b0*/  S2UR UR5, SR_CgaCtaId ;  /* 0x00000000000579c3 */ /* 0x000e220000008800 */
[----:B------:R-:W-:Y:S01]  /*04c0*/  UMOV UR4, 0x400 ;  /* 0x0000040000047882 */ /* 0x000fe20000000000 */
[----:B------:R-:W-:Y:S02]  /*04d0*/  ISETP.GE.U32.AND P1, PT, R4, 0x2, PT ;  /* 0x000000020400780c */ /* 0x000fe40003f26070 */
[----:B------:R-:W-:Y:S01]  /*04e0*/  ISETP.NE.AND P0, PT, R2, RZ, PT ;  /* 0x000000ff0200720c */ /* 0x000fe20003f05270 */
[----:B0-----:R-:W-:-:S06]  /*04f0*/  ULEA UR4, UR5, UR4, 0x18 ;  /* 0x0000000405047291 */ /* 0x001fcc000f8ec0ff */
[----:B------:R-:W-:-:S05]  /*0500*/  LEA R5, R2, UR4, 0x3 ;  /* 0x0000000402057c11 */ /* 0x000fca000f8e18ff */
[----:B------:R0:W-:Y:S01]  /*0510*/  STS.64 [R5], R6 ;  /* 0x0000000605007388 */ /* 0x0001e20000000a00 */
[----:B------:R-:W-:Y:S06]  /*0520*/  BAR.SYNC.DEFER_BLOCKING 0x0 ;  /* 0x0000000000007b1d */ /* 0x000fec0000010000 */
[----:B------:R-:W-:Y:S05]  /*0530*/  @!P1 BRA `(.L_x_6) ;  /* 0x00000000002c9947 */ /* 0x000fea0003800000 */
.L_x_7:
[----:B------:R-:W-:-:S04]  /*0540*/  SHF.R.U32.HI R10, RZ, 0x1, R4 ;  /* 0x00000001ff0a7819 */ /* 0x000fc80000011604 */
[----:B------:R-:W-:-:S13]  /*0550*/  ISETP.GE.U32.AND P1, PT, R2, R10, PT ;  /* 0x0000000a0200720c */ /* 0x000fda0003f26070 */
[----:B------:R-:W-:Y:S01]  /*0560*/  @!P1 LEA R0, R10, R5, 0x3 ;  /* 0x000000050a009211 */ /* 0x000fe200078e18ff */
[----:B------:R-:W-:Y:S04]  /*0570*/  @!P1 LDS.64 R8, [R5] ;  /* 0x0000000005089984 */ /* 0x000fe80000000a00 */
[----:B0-----:R-:W0:Y:S02]  /*0580*/  @!P1 LDS.64 R6, [R0] ;  /* 0x0000000000069984 */ /* 0x001e240000000a00 */
[----:B0-----:R-:W-:-:S07]  /*0590*/  @!P1 DADD R6, R6, R8 ;  /* 0x0000000006069229 */ /* 0x001fce0000000008 */
[----:B------:R1:W-:Y:S01]  /*05a0*/  @!P1 STS.64 [R5], R6 ;  /* 0x0000000605009388 */ /* 0x0003e20000000a00 */
[----:B------:R-:W-:Y:S01]  /*05b0*/  BAR.SYNC.DEFER_BLOCKING 0x0 ;  /* 0x0000000000007b1d */ /* 0x000fe20000010000 */
[----:B------:R-:W-:Y:S01]  /*05c0*/  ISETP.GT.U32.AND P1, PT, R4, 0x3, PT ;  /* 0x000000030400780c */ /* 0x000fe20003f24070 */
[----:B------:R-:W-:-:S12]  /*05d0*/  IMAD.MOV.U32 R4, RZ, RZ, R10 ;  /* 0x000000ffff047224 */ /* 0x000fd800078e000a */
[----:B-1----:R-:W-:Y:S05]  /*05e0*/  @P1 BRA `(.L_x_7) ;  /* 0xfffffffc00d41947 */ /* 0x002fea000383ffff */
.L_x_6:
[----:B------:R-:W-:Y:S05]  /*05f0*/  @P0 EXIT ;  /* 0x000000000000094d */ /* 0x000fea0003800000 */
[----:B------:R-:W1:Y:S01]  /*0600*/  S2UR UR5, SR_CgaCtaId ;  /* 0x00000000000579c3 */ /* 0x000e620000008800 */
[----:B------:R-:W-:-:S07]  /*0610*/  UMOV UR4, 0x400 ;  /* 0x0000040000047882 */ /* 0x000fce0000000000 */
[----:B0-----:R-:W0:Y:S01]  /*0620*/  LDC.64 R6, c[0x0][0x390] ;  /* 0x0000e400ff067b82 */ /* 0x001e220000000a00 */
[----:B-1----:R-:W-:Y:S01]  /*0630*/  ULEA UR4, UR5, UR4, 0x18 ;  /* 0x0000000405047291 */ /* 0x002fe2000f8ec0ff */
[----:B0-----:R-:W-:-:S08]  /*0640*/  IMAD.WIDE.U32 R2, R3, 0x8, R6 ;  /* 0x0000000803027825 */ /* 0x001fd000078e0006 */
[----:B------:R-:W0:Y:S04]  /*0650*/  LDS.64 R4, [UR4] ;  /* 0x00000004ff047984 */ /* 0x000e280008000a00 */
[----:B0-----:R-:W-:Y:S01]  /*0660*/  STG.E.64 desc[UR6][R2.64], R4 ;  /* 0x0000000402007986 */ /* 0x001fe2000c101b06 */
[----:B------:R-:W-:Y:S05]  /*0670*/  EXIT ;  /* 0x000000000000794d */ /* 0x000fea0003800000 */
.L_x_8:
[----:B------:R-:W-:-:S00]  /*0680*/  BRA `(.L_x_8) ;  /* 0xfffffffc00fc7947 */ /* 0x000fc0000383ffff */
[----:B------:R-:W-:-:S00]  /*0690*/  NOP ;  /* 0x0000000000007918 */ /* 0x000fc00000000000 */
        /* <DEDUP_REMOVED lines=14> */
.L_x_9:


//--------------------- .nv.shared._Z4sum_iPdS_   --------------------------
	.section	.nv.shared._Z4sum_iPdS_,"aw",@nobits
	.sectionflags	@""
	.align	16
	.zero		1024


//--------------------- .nv.shared.reserved.0     --------------------------
	.section	.nv.shared.reserved.0,"aw",@nobits
	.weak		__nv_reservedSMEM_offset_0_alias
	.size		__nv_reservedSMEM_offset_0_alias, 0, 64
	.other		__nv_reservedSMEM_offset_0_alias,@"STO_CUDA_RESERVED_SHARED STV_DEFAULT"
__nv_reservedSMEM_offset_0_alias:
	.zero		0
	.zero		64


//--------------------- .nv.constant0._Z4sum_iPdS_ --------------------------
	.section	.nv.constant0._Z4sum_iPdS_,"a",@progbits
	.sectionflags	@""
	.align	4
.nv.constant0._Z4sum_iPdS_:
	.zero		920


//--------------------- SYMBOLS --------------------------

	.type		.nv.reservedSmem.offset0,@object
	.size		.nv.reservedSmem.offset0,0x4
	.type		.nv.reservedSmem.cap,@object
	.size		.nv.reservedSmem.cap,0x4
